//
// Generated by NVIDIA NVVM Compiler
//
// Compiler Build ID: CL-36424714
// Cuda compilation tools, release 13.0, V13.0.88
// Based on NVVM 20.0.0
//

.version 9.0
.target sm_100
.address_size 64

	// .globl	AbsField

.visible .entry AbsField(
	.param .u64 .ptr .align 1 AbsField_param_0,
	.param .u32 AbsField_param_1,
	.param .u32 AbsField_param_2,
	.param .u32 AbsField_param_3
)
{
	.reg .pred 	%p<6>;
	.reg .b32 	%r<20>;
	.reg .b32 	%f<3>;
	.reg .b64 	%rd<5>;

	ld.param.u64 	%rd1, [AbsField_param_0];
	ld.param.u32 	%r4, [AbsField_param_1];
	ld.param.u32 	%r6, [AbsField_param_2];
	ld.param.u32 	%r7, [AbsField_param_3];
	mov.u32 	%r8, %ctaid.x;
	mov.u32 	%r9, %ntid.x;
	mov.u32 	%r10, %tid.x;
	mad.lo.s32 	%r1, %r8, %r9, %r10;
	mov.u32 	%r11, %ctaid.y;
	mov.u32 	%r12, %ntid.y;
	mov.u32 	%r13, %tid.y;
	mad.lo.s32 	%r14, %r11, %r12, %r13;
	mov.u32 	%r15, %ctaid.z;
	mov.u32 	%r16, %ntid.z;
	mov.u32 	%r17, %tid.z;
	mad.lo.s32 	%r3, %r15, %r16, %r17;
	setp.ge.s32 	%p1, %r1, %r4;
	setp.ge.s32 	%p2, %r14, %r6;
	or.pred  	%p3, %p1, %p2;
	setp.ge.s32 	%p4, %r3, %r7;
	or.pred  	%p5, %p3, %p4;
	@%p5 bra 	$L__BB0_2;
	cvta.to.global.u64 	%rd2, %rd1;
	mad.lo.s32 	%r18, %r6, %r3, %r14;
	mad.lo.s32 	%r19, %r18, %r4, %r1;
	mul.wide.s32 	%rd3, %r19, 4;
	add.s64 	%rd4, %rd2, %rd3;
	ld.global.f32 	%f1, [%rd4];
	abs.f32 	%f2, %f1;
	st.global.f32 	[%rd4], %f2;
$L__BB0_2:
	ret;

}


// ===== COMPILED SASS (sm_100) =====

	.target	sm_100

	.elftype	@"ET_EXEC"


//--------------------- .note.nv.tkinfo           --------------------------
	.section	.note.nv.tkinfo,"",@"SHT_NOTE"
	.sectionflags	@"SHF_NOTE_NV_TKINFO"
	.tkinfo
        /*0018*/ 	.word	0x00000002
        /*0030*/ 	.string	""
        /*0030*/ 	.string	"ptxas"
        /*0030*/ 	.string	"Cuda compilation tools, release 13.0, V13.0.88"
        /*0030*/ 	.string	"Build cuda_13.0.r13.0/compiler.36424714_0"
        /*0030*/ 	.string	"-arch sm_100 -m 64 "



//--------------------- .note.nv.cuinfo           --------------------------
	.section	.note.nv.cuinfo,"",@"SHT_NOTE"
	.sectionflags	@"SHF_NOTE_NV_CUINFO"
        /*0018*/ 	.short	0x0002
        /*001a*/ 	.short	0x0064
        /*001c*/ 	.short	0x0082
	.zero		2


//--------------------- .nv.info                  --------------------------
	.section	.nv.info,"",@"SHT_CUDA_INFO"
	.align	4


	//----- nvinfo : EIATTR_REGCOUNT
	.align		4
        /*0000*/ 	.byte	0x04, 0x2f
        /*0002*/ 	.short	(.L_1 - .L_0)
	.align		4
.L_0:
        /*0004*/ 	.word	index@(AbsField)
        /*0008*/ 	.word	0x0000000a


	//----- nvinfo : EIATTR_FRAME_SIZE
	.align		4
.L_1:
        /*000c*/ 	.byte	0x04, 0x11
        /*000e*/ 	.short	(.L_3 - .L_2)
	.align		4
.L_2:
        /*0010*/ 	.word	index@(AbsField)
        /*0014*/ 	.word	0x00000000


	//----- nvinfo : EIATTR_MIN_STACK_SIZE
	.align		4
.L_3:
        /*0018*/ 	.byte	0x04, 0x12
        /*001a*/ 	.short	(.L_5 - .L_4)
	.align		4
.L_4:
        /*001c*/ 	.word	index@(AbsField)
        /*0020*/ 	.word	0x00000000
.L_5:


//--------------------- .nv.compat                --------------------------
	.section	.nv.compat,"",@"SHT_CUDA_COMPAT_INFO"
	.align	4
        /*0000*/ 	.byte	0x02, 0x09, 0x00, 0x00, 0x02, 0x02, 0x01, 0x00, 0x02, 0x05, 0x05, 0x00, 0x03, 0x07, 0x01, 0x01
        /*0010*/ 	.byte	0x02, 0x03, 0x00, 0x00, 0x02, 0x06, 0x01, 0x00, 0x04, 0x0b, 0x08, 0x00, 0x09, 0x00, 0x00, 0x00
        /*0020*/ 	.byte	0x00, 0x00, 0x00, 0x00


//--------------------- .nv.info.AbsField         --------------------------
	.section	.nv.info.AbsField,"",@"SHT_CUDA_INFO"
	.sectionflags	@""
	.align	4


	//----- nvinfo : EIATTR_CUDA_API_VERSION
	.align		4
        /*0000*/ 	.byte	0x04, 0x37
        /*0002*/ 	.short	(.L_7 - .L_6)
.L_6:
        /*0004*/ 	.word	0x00000082


	//----- nvinfo : EIATTR_KPARAM_INFO
	.align		4
.L_7:
        /*0008*/ 	.byte	0x04, 0x17
        /*000a*/ 	.short	(.L_9 - .L_8)
.L_8:
        /*000c*/ 	.word	0x00000000
        /*0010*/ 	.short	0x0003
        /*0012*/ 	.short	0x0010
        /*0014*/ 	.byte	0x00, 0xf0, 0x11, 0x00


	//----- nvinfo : EIATTR_KPARAM_INFO
	.align		4
.L_9:
        /*0018*/ 	.byte	0x04, 0x17
        /*001a*/ 	.short	(.L_11 - .L_10)
.L_10:
        /*001c*/ 	.word	0x00000000
        /*0020*/ 	.short	0x0002
        /*0022*/ 	.short	0x000c
        /*0024*/ 	.byte	0x00, 0xf0, 0x11, 0x00


	//----- nvinfo : EIATTR_KPARAM_INFO
	.align		4
.L_11:
        /*0028*/ 	.byte	0x04, 0x17
        /*002a*/ 	.short	(.L_13 - .L_12)
.L_12:
        /*002c*/ 	.word	0x00000000
        /*0030*/ 	.short	0x0001
        /*0032*/ 	.short	0x0008
        /*0034*/ 	.byte	0x00, 0xf0, 0x11, 0x00


	//----- nvinfo : EIATTR_KPARAM_INFO
	.align		4
.L_13:
        /*0038*/ 	.byte	0x04, 0x17
        /*003a*/ 	.short	(.L_15 - .L_14)
.L_14:
        /*003c*/ 	.word	0x00000000
        /*0040*/ 	.short	0x0000
        /*0042*/ 	.short	0x0000
        /*0044*/ 	.byte	0x00, 0xf5, 0x21, 0x00


	//----- nvinfo : EIATTR_SPARSE_MMA_MASK
	.align		4
.L_15:
        /*0048*/ 	.byte	0x03, 0x50
        /*004a*/ 	.short	0x0000


	//----- nvinfo : EIATTR_MAXREG_COUNT
	.align		4
        /*004c*/ 	.byte	0x03, 0x1b
        /*004e*/ 	.short	0x00ff


	//----- nvinfo : EIATTR_MERCURY_ISA_VERSION
	.align		4
        /*0050*/ 	.byte	0x03, 0x5f
        /*0052*/ 	.short	0x0101


	//----- nvinfo : EIATTR_VRC_CTA_INIT_COUNT
	.align		4
        /*0054*/ 	.byte	0x02, 0x4a
	.zero		1
	.zero		1


	//----- nvinfo : EIATTR_EXIT_INSTR_OFFSETS
	.align		4
        /*0058*/ 	.byte	0x04, 0x1c
        /*005a*/ 	.short	(.L_17 - .L_16)


	//   ....[0]....
.L_16:
        /*005c*/ 	.word	0x00000120


	//   ....[1]....
        /*0060*/ 	.word	0x000001b0


	//----- nvinfo : EIATTR_CBANK_PARAM_SIZE
	.align		4
.L_17:
        /*0064*/ 	.byte	0x03, 0x19
        /*0066*/ 	.short	0x0014


	//----- nvinfo : EIATTR_PARAM_CBANK
	.align		4
        /*0068*/ 	.byte	0x04, 0x0a
        /*006a*/ 	.short	(.L_19 - .L_18)
	.align		4
.L_18:
        /*006c*/ 	.word	index@(.nv.constant0.AbsField)
        /*0070*/ 	.short	0x0380
        /*0072*/ 	.short	0x0014


	//----- nvinfo : EIATTR_SW_WAR
	.align		4
.L_19:
        /*0074*/ 	.byte	0x04, 0x36
        /*0076*/ 	.short	(.L_21 - .L_20)
.L_20:
        /*0078*/ 	.word	0x00000008
.L_21:


//--------------------- .nv.callgraph             --------------------------
	.section	.nv.callgraph,"",@"SHT_CUDA_CALLGRAPH"
	.align	4
	.sectionentsize	8
	.align		4
        /*0000*/ 	.word	0x00000000
	.align		4
        /*0004*/ 	.word	0xffffffff
	.align		4
        /*0008*/ 	.word	0x00000000
	.align		4
        /*000c*/ 	.word	0xfffffffe
	.align		4
        /*0010*/ 	.word	0x00000000
	.align		4
        /*0014*/ 	.word	0xfffffffd
	.align		4
        /*0018*/ 	.word	0x00000000
	.align		4
        /*001c*/ 	.word	0xfffffffc


//--------------------- .text.AbsField            --------------------------
	.section	.text.AbsField,"ax",@progbits
	.align	128
        .global         AbsField
        .type           AbsField,@function
        .size           AbsField,(.L_x_1 - AbsField)
        .other          AbsField,@"STO_CUDA_ENTRY STV_DEFAULT"
AbsField:
.text.AbsField:
[----:B------:R-:W-:Y:S01]  /*0000*/  LDC R1, c[0x0][0x37c] ;  /* 0x0000df00ff017b82 */ /* 0x000fe20000000800 */
[----:B------:R-:W0:Y:S07]  /*0010*/  S2R R5, SR_TID.Y ;  /* 0x0000000000057919 */ /* 0x000e2e0000002200 */
[----:B------:R-:W1:Y:S01]  /*0020*/  LDC R0, c[0x0][0x360] ;  /* 0x0000d800ff007b82 */ /* 0x000e620000000800 */
[----:B------:R-:W2:Y:S01]  /*0030*/  LDCU.64 UR8, c[0x0][0x388] ;  /* 0x00007100ff0877ac */ /* 0x000ea20008000a00 */
[----:B------:R-:W1:Y:S01]  /*0040*/  S2R R3, SR_TID.X ;  /* 0x0000000000037919 */ /* 0x000e620000002100 */
[----:B------:R-:W3:Y:S01]  /*0050*/  LDCU UR7, c[0x0][0x390] ;  /* 0x00007200ff0777ac */ /* 0x000ee20008000800 */
[----:B------:R-:W4:Y:S04]  /*0060*/  S2R R7, SR_TID.Z ;  /* 0x0000000000077919 */ /* 0x000f280000002300 */
[----:B------:R-:W0:Y:S08]  /*0070*/  S2UR UR5, SR_CTAID.Y ;  /* 0x00000000000579c3 */ /* 0x000e300000002600 */
[----:B------:R-:W0:Y:S08]  /*0080*/  LDC R4, c[0x0][0x364] ;  /* 0x0000d900ff047b82 */ /* 0x000e300000000800 */
[----:B------:R-:W1:Y:S08]  /*0090*/  S2UR UR4, SR_CTAID.X ;  /* 0x00000000000479c3 */ /* 0x000e700000002500 */
[----:B------:R-:W4:Y:S08]  /*00a0*/  S2UR UR6, SR_CTAID.Z ;  /* 0x00000000000679c3 */ /* 0x000f300000002700 */
[----:B------:R-:W4:Y:S01]  /*00b0*/  LDC R2, c[0x0][0x368] ;  /* 0x0000da00ff027b82 */ /* 0x000f220000000800 */
[----:B0-----:R-:W-:-:S05]  /*00c0*/  IMAD R4, R4, UR5, R5 ;  /* 0x0000000504047c24 */ /* 0x001fca000f8e0205 */
[----:B--2---:R-:W-:Y:S01]  /*00d0*/  ISETP.GE.AND P0, PT, R4, UR9, PT ;  /* 0x0000000904007c0c */ /* 0x004fe2000bf06270 */
[----:B-1----:R-:W-:-:S05]  /*00e0*/  IMAD R0, R0, UR4, R3 ;  /* 0x0000000400007c24 */ /* 0x002fca000f8e0203 */
[----:B------:R-:W-:Y:S01]  /*00f0*/  ISETP.GE.OR P0, PT, R0, UR8, P0 ;  /* 0x0000000800007c0c */ /* 0x000fe20008706670 */
[----:B----4-:R-:W-:-:S05]  /*0100*/  IMAD R5, R2, UR6, R7 ;  /* 0x0000000602057c24 */ /* 0x010fca000f8e0207 */
[----:B---3--:R-:W-:-:S13]  /*0110*/  ISETP.GE.OR P0, PT, R5, UR7, P0 ;  /* 0x0000000705007c0c */ /* 0x008fda0008706670 */
[----:B------:R-:W-:Y:S05]  /*0120*/  @P0 EXIT ;  /* 0x000000000000094d */ /* 0x000fea0003800000 */
[----:B------:R-:W0:Y:S01]  /*0130*/  LDC.64 R2, c[0x0][0x380] ;  /* 0x0000e000ff027b82 */ /* 0x000e220000000a00 */
[----:B------:R-:W1:Y:S01]  /*0140*/  LDCU.64 UR4, c[0x0][0x358] ;  /* 0x00006b00ff0477ac */ /* 0x000e620008000a00 */
[----:B------:R-:W-:-:S04]  /*0150*/  IMAD R5, R5, UR9, R4 ;  /* 0x0000000905057c24 */ /* 0x000fc8000f8e0204 */
[----:B------:R-:W-:-:S04]  /*0160*/  IMAD R5, R5, UR8, R0 ;  /* 0x0000000805057c24 */ /* 0x000fc8000f8e0200 */
[----:B0-----:R-:W-:-:S05]  /*0170*/  IMAD.WIDE R2, R5, 0x4, R2 ;  /* 0x0000000405027825 */ /* 0x001fca00078e0202 */
[----:B-1----:R-:W2:Y:S02]  /*0180*/  LDG.E R0, desc[UR4][R2.64] ;  /* 0x0000000402007981 */ /* 0x002ea4000c1e1900 */
[----:B--2---:R-:W-:-:S05]  /*0190*/  FADD R5, |R0|, -RZ ;  /* 0x800000ff00057221 */ /* 0x004fca0000000200 */
[----:B------:R-:W-:Y:S01]  /*01a0*/  STG.E desc[UR4][R2.64], R5 ;  /* 0x0000000502007986 */ /* 0x000fe2000c101904 */
[----:B------:R-:W-:Y:S05]  /*01b0*/  EXIT ;  /* 0x000000000000794d */ /* 0x000fea0003800000 */
.L_x_0:
[----:B------:R-:W-:-:S00]  /*01c0*/  BRA `(.L_x_0) ;  /* 0xfffffffc00fc7947 */ /* 0x000fc0000383ffff */
[----:B------:R-:W-:-:S00]  /*01d0*/  NOP ;  /* 0x0000000000007918 */ /* 0x000fc00000000000 */
        /* <DEDUP_REMOVED lines=10> */
.L_x_1:


//--------------------- .nv.shared.reserved.0     --------------------------
	.section	.nv.shared.reserved.0,"aw",@nobits
	.weak		__nv_reservedSMEM_offset_0_alias
	.size		__nv_reservedSMEM_offset_0_alias, 0, 64
	.other		__nv_reservedSMEM_offset_0_alias,@"STO_CUDA_RESERVED_SHARED STV_DEFAULT"
__nv_reservedSMEM_offset_0_alias:
	.zero		0
	.zero		64


//--------------------- .nv.constant0.AbsField    --------------------------
	.section	.nv.constant0.AbsField,"a",@progbits
	.sectionflags	@""
	.align	4
.nv.constant0.AbsField:
	.zero		916


//--------------------- SYMBOLS --------------------------

	.type		.nv.reservedSmem.offset0,@object
	.size		.nv.reservedSmem.offset0,0x4
